//
// Generated by NVIDIA NVVM Compiler
//
// Compiler Build ID: CL-36424714
// Cuda compilation tools, release 13.0, V13.0.88
// Based on NVVM 20.0.0
//

.version 9.0
.target sm_100
.address_size 64

	// .globl	_Z10device_addPiS_S_

.visible .entry _Z10device_addPiS_S_(
	.param .u64 .ptr .align 1 _Z10device_addPiS_S__param_0,
	.param .u64 .ptr .align 1 _Z10device_addPiS_S__param_1,
	.param .u64 .ptr .align 1 _Z10device_addPiS_S__param_2
)
{
	.reg .b32 	%r<4>;
	.reg .b64 	%rd<7>;

	ld.param.u64 	%rd1, [_Z10device_addPiS_S__param_0];
	ld.param.u64 	%rd2, [_Z10device_addPiS_S__param_1];
	ld.param.u64 	%rd3, [_Z10device_addPiS_S__param_2];
	cvta.to.global.u64 	%rd4, %rd3;
	cvta.to.global.u64 	%rd5, %rd2;
	cvta.to.global.u64 	%rd6, %rd1;
	ld.global.u32 	%r1, [%rd6];
	ld.global.u32 	%r2, [%rd5];
	add.s32 	%r3, %r2, %r1;
	st.global.u32 	[%rd4], %r3;
	ret;

}


// ===== COMPILED SASS (sm_100) =====

	.target	sm_100

	.elftype	@"ET_EXEC"


//--------------------- .note.nv.tkinfo           --------------------------
	.section	.note.nv.tkinfo,"",@"SHT_NOTE"
	.sectionflags	@"SHF_NOTE_NV_TKINFO"
	.tkinfo
        /*0018*/ 	.word	0x00000002
        /*0030*/ 	.string	""
        /*0030*/ 	.string	"ptxas"
        /*0030*/ 	.string	"Cuda compilation tools, release 13.0, V13.0.88"
        /*0030*/ 	.string	"Build cuda_13.0.r13.0/compiler.36424714_0"
        /*0030*/ 	.string	"-arch sm_100 -m 64 "



//--------------------- .note.nv.cuinfo           --------------------------
	.section	.note.nv.cuinfo,"",@"SHT_NOTE"
	.sectionflags	@"SHF_NOTE_NV_CUINFO"
        /*0018*/ 	.short	0x0002
        /*001a*/ 	.short	0x0064
        /*001c*/ 	.short	0x0082
	.zero		2


//--------------------- .nv.info                  --------------------------
	.section	.nv.info,"",@"SHT_CUDA_INFO"
	.align	4


	//----- nvinfo : EIATTR_REGCOUNT
	.align		4
        /*0000*/ 	.byte	0x04, 0x2f
        /*0002*/ 	.short	(.L_1 - .L_0)
	.align		4
.L_0:
        /*0004*/ 	.word	index@(_Z10device_addPiS_S_)
        /*0008*/ 	.word	0x0000000c


	//----- nvinfo : EIATTR_FRAME_SIZE
	.align		4
.L_1:
        /*000c*/ 	.byte	0x04, 0x11
        /*000e*/ 	.short	(.L_3 - .L_2)
	.align		4
.L_2:
        /*0010*/ 	.word	index@(_Z10device_addPiS_S_)
        /*0014*/ 	.word	0x00000000


	//----- nvinfo : EIATTR_MIN_STACK_SIZE
	.align		4
.L_3:
        /*0018*/ 	.byte	0x04, 0x12
        /*001a*/ 	.short	(.L_5 - .L_4)
	.align		4
.L_4:
        /*001c*/ 	.word	index@(_Z10device_addPiS_S_)
        /*0020*/ 	.word	0x00000000
.L_5:


//--------------------- .nv.compat                --------------------------
	.section	.nv.compat,"",@"SHT_CUDA_COMPAT_INFO"
	.align	4
        /*0000*/ 	.byte	0x02, 0x09, 0x00, 0x00, 0x02, 0x02, 0x01, 0x00, 0x02, 0x05, 0x05, 0x00, 0x03, 0x07, 0x01, 0x01
        /*0010*/ 	.byte	0x02, 0x03, 0x00, 0x00, 0x02, 0x06, 0x01, 0x00, 0x04, 0x0b, 0x08, 0x00, 0x09, 0x00, 0x00, 0x00
        /*0020*/ 	.byte	0x00, 0x00, 0x00, 0x00


//--------------------- .nv.info._Z10device_addPiS_S_ --------------------------
	.section	.nv.info._Z10device_addPiS_S_,"",@"SHT_CUDA_INFO"
	.sectionflags	@""
	.align	4


	//----- nvinfo : EIATTR_CUDA_API_VERSION
	.align		4
        /*0000*/ 	.byte	0x04, 0x37
        /*0002*/ 	.short	(.L_7 - .L_6)
.L_6:
        /*0004*/ 	.word	0x00000082


	//----- nvinfo : EIATTR_KPARAM_INFO
	.align		4
.L_7:
        /*0008*/ 	.byte	0x04, 0x17
        /*000a*/ 	.short	(.L_9 - .L_8)
.L_8:
        /*000c*/ 	.word	0x00000000
        /*0010*/ 	.short	0x0002
        /*0012*/ 	.short	0x0010
        /*0014*/ 	.byte	0x00, 0xf5, 0x21, 0x00


	//----- nvinfo : EIATTR_KPARAM_INFO
	.align		4
.L_9:
        /*0018*/ 	.byte	0x04, 0x17
        /*001a*/ 	.short	(.L_11 - .L_10)
.L_10:
        /*001c*/ 	.word	0x00000000
        /*0020*/ 	.short	0x0001
        /*0022*/ 	.short	0x0008
        /*0024*/ 	.byte	0x00, 0xf5, 0x21, 0x00


	//----- nvinfo : EIATTR_KPARAM_INFO
	.align		4
.L_11:
        /*0028*/ 	.byte	0x04, 0x17
        /*002a*/ 	.short	(.L_13 - .L_12)
.L_12:
        /*002c*/ 	.word	0x00000000
        /*0030*/ 	.short	0x0000
        /*0032*/ 	.short	0x0000
        /*0034*/ 	.byte	0x00, 0xf5, 0x21, 0x00


	//----- nvinfo : EIATTR_SPARSE_MMA_MASK
	.align		4
.L_13:
        /*0038*/ 	.byte	0x03, 0x50
        /*003a*/ 	.short	0x0000


	//----- nvinfo : EIATTR_MAXREG_COUNT
	.align		4
        /*003c*/ 	.byte	0x03, 0x1b
        /*003e*/ 	.short	0x00ff


	//----- nvinfo : EIATTR_MERCURY_ISA_VERSION
	.align		4
        /*0040*/ 	.byte	0x03, 0x5f
        /*0042*/ 	.short	0x0101


	//----- nvinfo : EIATTR_VRC_CTA_INIT_COUNT
	.align		4
        /*0044*/ 	.byte	0x02, 0x4a
	.zero		1
	.zero		1


	//----- nvinfo : EIATTR_EXIT_INSTR_OFFSETS
	.align		4
        /*0048*/ 	.byte	0x04, 0x1c
        /*004a*/ 	.short	(.L_15 - .L_14)


	//   ....[0]....
.L_14:
        /*004c*/ 	.word	0x00000090


	//----- nvinfo : EIATTR_CBANK_PARAM_SIZE
	.align		4
.L_15:
        /*0050*/ 	.byte	0x03, 0x19
        /*0052*/ 	.short	0x0018


	//----- nvinfo : EIATTR_PARAM_CBANK
	.align		4
        /*0054*/ 	.byte	0x04, 0x0a
        /*0056*/ 	.short	(.L_17 - .L_16)
	.align		4
.L_16:
        /*0058*/ 	.word	index@(.nv.constant0._Z10device_addPiS_S_)
        /*005c*/ 	.short	0x0380
        /*005e*/ 	.short	0x0018


	//----- nvinfo : EIATTR_SW_WAR
	.align		4
.L_17:
        /*0060*/ 	.byte	0x04, 0x36
        /*0062*/ 	.short	(.L_19 - .L_18)
.L_18:
        /*0064*/ 	.word	0x00000008
.L_19:


//--------------------- .nv.callgraph             --------------------------
	.section	.nv.callgraph,"",@"SHT_CUDA_CALLGRAPH"
	.align	4
	.sectionentsize	8
	.align		4
        /*0000*/ 	.word	0x00000000
	.align		4
        /*0004*/ 	.word	0xffffffff
	.align		4
        /*0008*/ 	.word	0x00000000
	.align		4
        /*000c*/ 	.word	0xfffffffe
	.align		4
        /*0010*/ 	.word	0x00000000
	.align		4
        /*0014*/ 	.word	0xfffffffd
	.align		4
        /*0018*/ 	.word	0x00000000
	.align		4
        /*001c*/ 	.word	0xfffffffc


//--------------------- .text._Z10device_addPiS_S_ --------------------------
	.section	.text._Z10device_addPiS_S_,"ax",@progbits
	.align	128
        .global         _Z10device_addPiS_S_
        .type           _Z10device_addPiS_S_,@function
        .size           _Z10device_addPiS_S_,(.L_x_1 - _Z10device_addPiS_S_)
        .other          _Z10device_addPiS_S_,@"STO_CUDA_ENTRY STV_DEFAULT"
_Z10device_addPiS_S_:
.text._Z10device_addPiS_S_:
[----:B------:R-:W-:Y:S08]  /*0000*/  LDC R1, c[0x0][0x37c] ;  /* 0x0000df00ff017b82 */ /* 0x000ff00000000800 */
[----:B------:R-:W0:Y:S01]  /*0010*/  LDC.64 R2, c[0x0][0x380] ;  /* 0x0000e000ff027b82 */ /* 0x000e220000000a00 */
[----:B------:R-:W0:Y:S07]  /*0020*/  LDCU.64 UR4, c[0x0][0x358] ;  /* 0x00006b00ff0477ac */ /* 0x000e2e0008000a00 */
[----:B------:R-:W1:Y:S01]  /*0030*/  LDC.64 R4, c[0x0][0x388] ;  /* 0x0000e200ff047b82 */ /* 0x000e620000000a00 */
[----:B0-----:R-:W2:Y:S04]  /*0040*/  LDG.E R2, desc[UR4][R2.64] ;  /* 0x0000000402027981 */ /* 0x001ea8000c1e1900 */
[----:B-1----:R-:W2:Y:S03]  /*0050*/  LDG.E R5, desc[UR4][R4.64] ;  /* 0x0000000404057981 */ /* 0x002ea6000c1e1900 */
[----:B------:R-:W0:Y:S01]  /*0060*/  LDC.64 R6, c[0x0][0x390] ;  /* 0x0000e400ff067b82 */ /* 0x000e220000000a00 */
[----:B--2---:R-:W-:-:S05]  /*0070*/  IADD3 R9, PT, PT, R2, R5, RZ ;  /* 0x0000000502097210 */ /* 0x004fca0007ffe0ff */
[----:B0-----:R-:W-:Y:S01]  /*0080*/  STG.E desc[UR4][R6.64], R9 ;  /* 0x0000000906007986 */ /* 0x001fe2000c101904 */
[----:B------:R-:W-:Y:S05]  /*0090*/  EXIT ;  /* 0x000000000000794d */ /* 0x000fea0003800000 */
.L_x_0:
[----:B------:R-:W-:-:S00]  /*00a0*/  BRA `(.L_x_0) ;  /* 0xfffffffc00fc7947 */ /* 0x000fc0000383ffff */
[----:B------:R-:W-:-:S00]  /*00b0*/  NOP ;  /* 0x0000000000007918 */ /* 0x000fc00000000000 */
        /* <DEDUP_REMOVED lines=12> */
.L_x_1:


//--------------------- .nv.shared.reserved.0     --------------------------
	.section	.nv.shared.reserved.0,"aw",@nobits
	.weak		__nv_reservedSMEM_offset_0_alias
	.size		__nv_reservedSMEM_offset_0_alias, 0, 64
	.other		__nv_reservedSMEM_offset_0_alias,@"STO_CUDA_RESERVED_SHARED STV_DEFAULT"
__nv_reservedSMEM_offset_0_alias:
	.zero		0
	.zero		64


//--------------------- .nv.constant0._Z10device_addPiS_S_ --------------------------
	.section	.nv.constant0._Z10device_addPiS_S_,"a",@progbits
	.sectionflags	@""
	.align	4
.nv.constant0._Z10device_addPiS_S_:
	.zero		920


//--------------------- SYMBOLS --------------------------

	.type		.nv.reservedSmem.offset0,@object
	.size		.nv.reservedSmem.offset0,0x4
